	.headerflags	@"EF_CUDA_TEXMODE_UNIFIED EF_CUDA_64BIT_ADDRESS EF_CUDA_ACCELERATORS EF_CUDA_SM90 EF_CUDA_VIRTUAL_SM(EF_CUDA_SM90)"
	.elftype	@"ET_EXEC"


//--------------------- .nv.info                  --------------------------
	.section	.nv.info,"",@"SHT_CUDA_INFO"
	.align	4


	//----- nvinfo : EIATTR_REGCOUNT
	.align		4
        /*0000*/ 	.byte	0x04, 0x2f
        /*0002*/ 	.short	(.L_1 - .L_0)
	.align		4
.L_0:
        /*0004*/ 	.word	index@(triton_poi_fused_add_convolution_leaky_relu_leaky_relu_backward_19)
        /*0008*/ 	.word	0x00000020


	//----- nvinfo : EIATTR_MIN_STACK_SIZE
	.align		4
.L_1:
        /*000c*/ 	.byte	0x04, 0x12
        /*000e*/ 	.short	(.L_3 - .L_2)
	.align		4
.L_2:
        /*0010*/ 	.word	index@(triton_poi_fused_add_convolution_leaky_relu_leaky_relu_backward_19)
        /*0014*/ 	.word	0x00000000


	//----- nvinfo : EIATTR_FRAME_SIZE
	.align		4
.L_3:
        /*0018*/ 	.byte	0x04, 0x11
        /*001a*/ 	.short	(.L_5 - .L_4)
	.align		4
.L_4:
        /*001c*/ 	.word	index@(triton_poi_fused_add_convolution_leaky_relu_leaky_relu_backward_19)
        /*0020*/ 	.word	0x00000000


	//----- nvinfo : EIATTR_MIN_STACK_SIZE
	.align		4
.L_5:
        /*0024*/ 	.byte	0x04, 0x12
        /*0026*/ 	.short	(.L_7 - .L_6)
	.align		4
.L_6:
        /*0028*/ 	.word	index@(triton_poi_fused_add_convolution_leaky_relu_leaky_relu_backward_19)
        /*002c*/ 	.word	0x00000000
.L_7:


//--------------------- .nv.info.triton_poi_fused_add_convolution_leaky_relu_leaky_relu_backward_19 --------------------------
	.section	.nv.info.triton_poi_fused_add_convolution_leaky_relu_leaky_relu_backward_19,"",@"SHT_CUDA_INFO"
	.sectionflags	@""
	.align	4


	//----- nvinfo : EIATTR_CUDA_API_VERSION
	.align		4
        /*0000*/ 	.byte	0x04, 0x37
        /*0002*/ 	.short	(.L_9 - .L_8)
.L_8:
        /*0004*/ 	.word	0x0000007c


	//----- nvinfo : EIATTR_KPARAM_INFO
	.align		4
.L_9:
        /*0008*/ 	.byte	0x04, 0x17
        /*000a*/ 	.short	(.L_11 - .L_10)
.L_10:
        /*000c*/ 	.word	0x00000000
        /*0010*/ 	.short	0x0005
        /*0012*/ 	.short	0x0028
        /*0014*/ 	.byte	0x00, 0xf0, 0x11, 0x00


	//----- nvinfo : EIATTR_KPARAM_INFO
	.align		4
.L_11:
        /*0018*/ 	.byte	0x04, 0x17
        /*001a*/ 	.short	(.L_13 - .L_12)
.L_12:
        /*001c*/ 	.word	0x00000000
        /*0020*/ 	.short	0x0004
        /*0022*/ 	.short	0x0020
        /*0024*/ 	.byte	0x00, 0xf4, 0x21, 0x00


	//----- nvinfo : EIATTR_KPARAM_INFO
	.align		4
.L_13:
        /*0028*/ 	.byte	0x04, 0x17
        /*002a*/ 	.short	(.L_15 - .L_14)
.L_14:
        /*002c*/ 	.word	0x00000000
        /*0030*/ 	.short	0x0003
        /*0032*/ 	.short	0x0018
        /*0034*/ 	.byte	0x00, 0xf4, 0x21, 0x00


	//----- nvinfo : EIATTR_KPARAM_INFO
	.align		4
.L_15:
        /*0038*/ 	.byte	0x04, 0x17
        /*003a*/ 	.short	(.L_17 - .L_16)
.L_16:
        /*003c*/ 	.word	0x00000000
        /*0040*/ 	.short	0x0002
        /*0042*/ 	.short	0x0010
        /*0044*/ 	.byte	0x00, 0xf4, 0x21, 0x00


	//----- nvinfo : EIATTR_KPARAM_INFO
	.align		4
.L_17:
        /*0048*/ 	.byte	0x04, 0x17
        /*004a*/ 	.short	(.L_19 - .L_18)
.L_18:
        /*004c*/ 	.word	0x00000000
        /*0050*/ 	.short	0x0001
        /*0052*/ 	.short	0x0008
        /*0054*/ 	.byte	0x00, 0xf4, 0x21, 0x00


	//----- nvinfo : EIATTR_KPARAM_INFO
	.align		4
.L_19:
        /*0058*/ 	.byte	0x04, 0x17
        /*005a*/ 	.short	(.L_21 - .L_20)
.L_20:
        /*005c*/ 	.word	0x00000000
        /*0060*/ 	.short	0x0000
        /*0062*/ 	.short	0x0000
        /*0064*/ 	.byte	0x00, 0xf4, 0x21, 0x00


	//----- nvinfo : EIATTR_SPARSE_MMA_MASK
	.align		4
.L_21:
        /*0068*/ 	.byte	0x03, 0x50
        /*006a*/ 	.short	0x0000


	//----- nvinfo : EIATTR_MAXREG_COUNT
	.align		4
        /*006c*/ 	.byte	0x03, 0x1b
        /*006e*/ 	.short	0x00ff


	//----- nvinfo : EIATTR_EXIT_INSTR_OFFSETS
	.align		4
        /*0070*/ 	.byte	0x04, 0x1c
        /*0072*/ 	.short	(.L_23 - .L_22)


	//   ....[0]....
.L_22:
        /*0074*/ 	.word	0x00000730


	//----- nvinfo : EIATTR_REQNTID
	.align		4
.L_23:
        /*0078*/ 	.byte	0x04, 0x10
        /*007a*/ 	.short	(.L_25 - .L_24)
.L_24:
        /*007c*/ 	.word	0x00000080
        /*0080*/ 	.word	0x00000001
        /*0084*/ 	.word	0x00000001


	//----- nvinfo : EIATTR_CBANK_PARAM_SIZE
	.align		4
.L_25:
        /*0088*/ 	.byte	0x03, 0x19
        /*008a*/ 	.short	0x002c


	//----- nvinfo : EIATTR_PARAM_CBANK
	.align		4
        /*008c*/ 	.byte	0x04, 0x0a
        /*008e*/ 	.short	(.L_27 - .L_26)
	.align		4
.L_26:
        /*0090*/ 	.word	index@(.nv.constant0.triton_poi_fused_add_convolution_leaky_relu_leaky_relu_backward_19)
        /*0094*/ 	.short	0x0210
        /*0096*/ 	.short	0x002c


	//----- nvinfo : EIATTR_SW_WAR
	.align		4
.L_27:
        /*0098*/ 	.byte	0x04, 0x36
        /*009a*/ 	.short	(.L_29 - .L_28)
.L_28:
        /*009c*/ 	.word	0x00000008
.L_29:


//--------------------- .nv.callgraph             --------------------------
	.section	.nv.callgraph,"",@"SHT_CUDA_CALLGRAPH"
	.align	4
	.sectionentsize	8
	.align		4
        /*0000*/ 	.word	0x00000000
	.align		4
        /*0004*/ 	.word	0xffffffff
	.align		4
        /*0008*/ 	.word	0x00000000
	.align		4
        /*000c*/ 	.word	0xfffffffe
	.align		4
        /*0010*/ 	.word	0x00000000
	.align		4
        /*0014*/ 	.word	0xfffffffd
	.align		4
        /*0018*/ 	.word	0x00000000
	.align		4
        /*001c*/ 	.word	0xfffffffc


//--------------------- .text.triton_poi_fused_add_convolution_leaky_relu_leaky_relu_backward_19 --------------------------
	.section	.text.triton_poi_fused_add_convolution_leaky_relu_leaky_relu_backward_19,"ax",@progbits
	.sectionflags	@"SHF_BARRIERS=1"
	.align	128
        .global         triton_poi_fused_add_convolution_leaky_relu_leaky_relu_backward_19
        .type           triton_poi_fused_add_convolution_leaky_relu_leaky_relu_backward_19,@function
        .size           triton_poi_fused_add_convolution_leaky_relu_leaky_relu_backward_19,(.L_x_1 - triton_poi_fused_add_convolution_leaky_relu_leaky_relu_backward_19)
        .other          triton_poi_fused_add_convolution_leaky_relu_leaky_relu_backward_19,@"STO_CUDA_ENTRY STV_DEFAULT"
triton_poi_fused_add_convolution_leaky_relu_leaky_relu_backward_19:
.text.triton_poi_fused_add_convolution_leaky_relu_leaky_relu_backward_19:
[----:B------:R-:W-:Y:S01]  /*0000*/  LDC R1, c[0x0][0x28] ;  /* 0x00000a00ff017b82 */ /* 0x000fe20000000800 */
[----:B------:R-:W1:Y:S07]  /*0010*/  S2R R20, SR_TID.X ;  /* 0x0000000000147919 */ /* 0x000e6e0000002100 */
[----:B------:R-:W2:Y:S01]  /*0020*/  LDC.64 R22, c[0x0][0x220] ;  /* 0x00008800ff167b82 */ /* 0x000ea20000000a00 */
[----:B------:R-:W-:Y:S01]  /*0030*/  ULDC.64 UR6, c[0x0][0x208] ;  /* 0x0000820000067ab9 */ /* 0x000fe20000000a00 */
[----:B------:R-:W3:Y:S06]  /*0040*/  S2R R2, SR_CTAID.X ;  /* 0x0000000000027919 */ /* 0x000eec0000002500 */
[----:B------:R-:W4:Y:S08]  /*0050*/  LDC.64 R28, c[0x0][0x218] ;  /* 0x00008600ff1c7b82 */ /* 0x000f300000000a00 */
[----:B------:R-:W5:Y:S08]  /*0060*/  LDC.64 R4, c[0x0][0x228] ;  /* 0x00008a00ff047b82 */ /* 0x000f700000000a00 */
[----:B------:R-:W2:Y:S08]  /*0070*/  LDC.64 R24, c[0x0][0x210] ;  /* 0x00008400ff187b82 */ /* 0x000eb00000000a00 */
[----:B------:R-:W2:Y:S01]  /*0080*/  S2UR UR5, SR_CgaCtaId ;  /* 0x00000000000579c3 */ /* 0x000ea20000008800 */
[----:B-1----:R-:W-:Y:S01]  /*0090*/  IMAD.SHL.U32 R21, R20, 0x8, RZ ;  /* 0x0000000814157824 */ /* 0x002fe200078e00ff */
[----:B------:R-:W-:Y:S01]  /*00a0*/  UMOV UR4, 0x400 ;  /* 0x0000040000047882 */ /* 0x000fe20000000000 */
[----:B---3--:R-:W-:Y:S01]  /*00b0*/  IMAD.SHL.U32 R0, R2, 0x400, RZ ;  /* 0x0000040002007824 */ /* 0x008fe200078e00ff */
[----:B------:R-:W-:Y:S01]  /*00c0*/  SHF.R.S32.HI R3, RZ, 0x15, R2 ;  /* 0x00000015ff037819 */ /* 0x000fe20000011402 */
[----:B------:R-:W-:Y:S01]  /*00d0*/  ULDC.64 UR8, c[0x0][0x230] ;  /* 0x00008c0000087ab9 */ /* 0x000fe20000000a00 */
[----:B------:R-:W-:-:S02]  /*00e0*/  LOP3.LUT R21, R21, 0x3f8, RZ, 0xc0, !PT ;  /* 0x000003f815157812 */ /* 0x000fc400078ec0ff */
[----:B------:R-:W-:Y:S02]  /*00f0*/  SGXT R3, R3, 0x1 ;  /* 0x000000010303781a */ /* 0x000fe40000000200 */
[----:B------:R-:W-:-:S04]  /*0100*/  LOP3.LUT R2, R0, R21, RZ, 0xfc, !PT ;  /* 0x0000001500027212 */ /* 0x000fc800078efcff */
[----:B------:R-:W-:Y:S01]  /*0110*/  LEA.HI R3, R3, R2, RZ, 0xc ;  /* 0x0000000203037211 */ /* 0x000fe200078f60ff */
[----:B----4-:R-:W-:-:S03]  /*0120*/  IMAD.WIDE R28, R2, 0x4, R28 ;  /* 0x00000004021c7825 */ /* 0x010fc600078e021c */
[----:B------:R-:W-:Y:S02]  /*0130*/  SHF.R.S32.HI R3, RZ, 0xc, R3 ;  /* 0x0000000cff037819 */ /* 0x000fe40000011403 */
[----:B------:R-:W3:Y:S02]  /*0140*/  LDG.E.128 R16, desc[UR6][R28.64] ;  /* 0x000000061c107981 */ /* 0x000ee4000c1e1d00 */
[----:B------:R-:W-:Y:S02]  /*0150*/  LEA.HI R6, R3, R3, RZ, 0x5 ;  /* 0x0000000303067211 */ /* 0x000fe400078f28ff */
[----:B------:R-:W4:Y:S02]  /*0160*/  LDG.E.128 R8, desc[UR6][R28.64+0x10] ;  /* 0x000010061c087981 */ /* 0x000f24000c1e1d00 */
[----:B------:R-:W-:-:S05]  /*0170*/  LOP3.LUT R6, R6, 0xffffffe0, RZ, 0xc0, !PT ;  /* 0xffffffe006067812 */ /* 0x000fca00078ec0ff */
[----:B------:R-:W-:-:S04]  /*0180*/  IMAD.IADD R3, R3, 0x1, -R6 ;  /* 0x0000000103037824 */ /* 0x000fc800078e0a06 */
[----:B--2---:R-:W-:-:S06]  /*0190*/  IMAD.WIDE R22, R3, 0x4, R22 ;  /* 0x0000000403167825 */ /* 0x004fcc00078e0216 */
[----:B------:R-:W3:Y:S01]  /*01a0*/  LDG.E.EL R23, desc[UR6][R22.64] ;  /* 0x0000000616177981 */ /* 0x000ee2000c2e1900 */
[----:B-----5:R-:W-:-:S04]  /*01b0*/  IMAD.WIDE R4, R3, 0x4, R4 ;  /* 0x0000000403047825 */ /* 0x020fc800078e0204 */
[----:B0-----:R-:W-:Y:S01]  /*01c0*/  IMAD.WIDE R26, R2, 0x4, R24 ;  /* 0x00000004021a7825 */ /* 0x001fe200078e0218 */
[----:B------:R-:W2:Y:S04]  /*01d0*/  LDG.E.EL R22, desc[UR6][R4.64] ;  /* 0x0000000604167981 */ /* 0x000ea8000c2e1900 */
[----:B------:R-:W2:Y:S04]  /*01e0*/  LDG.E.128 R12, desc[UR6][R26.64] ;  /* 0x000000061a0c7981 */ /* 0x000ea8000c1e1d00 */
[----:B------:R0:W5:Y:S01]  /*01f0*/  LDG.E.128 R4, desc[UR6][R26.64+0x10] ;  /* 0x000010061a047981 */ /* 0x000162000c1e1d00 */
[----:B------:R-:W-:-:S06]  /*0200*/  UPRMT UR4, UR5, 0x654, UR4 ;  /* 0x0000065405047896 */ /* 0x000fcc0008000004 */
[----:B------:R-:W-:Y:S02]  /*0210*/  LEA R21, R21, UR4, 0x2 ;  /* 0x0000000415157c11 */ /* 0x000fe4000f8e10ff */
[CC--:B---3--:R-:W-:Y:S01]  /*0220*/  FSETP.GT.AND P6, PT, R19.reuse, -R23.reuse, PT ;  /* 0x800000171300720b */ /* 0x0c8fe20003fc4000 */
[----:B------:R-:W-:Y:S01]  /*0230*/  FADD R19, R19, R23 ;  /* 0x0000001713137221 */ /* 0x000fe20000000000 */
[-C--:B------:R-:W-:Y:S02]  /*0240*/  FSETP.GT.AND P5, PT, R18, -R23.reuse, PT ;  /* 0x800000171200720b */ /* 0x080fe40003fa4000 */
[-C--:B------:R-:W-:Y:S02]  /*0250*/  FSETP.GT.AND P4, PT, R17, -R23.reuse, PT ;  /* 0x800000171100720b */ /* 0x080fe40003f84000 */
[-C--:B------:R-:W-:Y:S02]  /*0260*/  FSETP.GT.AND P3, PT, R16, -R23.reuse, PT ;  /* 0x800000171000720b */ /* 0x080fe40003f64000 */
[----:B----4-:R-:W-:-:S02]  /*0270*/  FSETP.GT.AND P2, PT, R10, -R23, PT ;  /* 0x800000170a00720b */ /* 0x010fc40003f44000 */
[-C--:B------:R-:W-:Y:S02]  /*0280*/  FSETP.GT.AND P1, PT, R9, -R23.reuse, PT ;  /* 0x800000170900720b */ /* 0x080fe40003f24000 */
[-C--:B------:R-:W-:Y:S01]  /*0290*/  FSETP.GT.AND P0, PT, R8, -R23.reuse, PT ;  /* 0x800000170800720b */ /* 0x080fe20003f04000 */
[----:B------:R-:W-:Y:S01]  /*02a0*/  @!P6 FMUL R19, R19, 0.0099999997764825820923 ;  /* 0x3c23d70a1313e820 */ /* 0x000fe20000400000 */
[----:B------:R-:W-:Y:S01]  /*02b0*/  FSETP.GT.AND P6, PT, R11, -R23, PT ;  /* 0x800000170b00720b */ /* 0x000fe20003fc4000 */
[--C-:B--2---:R-:W-:Y:S01]  /*02c0*/  FADD R29, R12, R22.reuse ;  /* 0x000000160c1d7221 */ /* 0x104fe20000000000 */
[--C-:B------:R-:W-:Y:S01]  /*02d0*/  FADD R28, R13, R22.reuse ;  /* 0x000000160d1c7221 */ /* 0x100fe20000000000 */
[--C-:B0-----:R-:W-:Y:S01]  /*02e0*/  FADD R27, R14, R22.reuse ;  /* 0x000000160e1b7221 */ /* 0x101fe20000000000 */
[--C-:B------:R-:W-:Y:S01]  /*02f0*/  FADD R18, R18, R23.reuse ;  /* 0x0000001712127221 */ /* 0x100fe20000000000 */
[--C-:B------:R-:W-:Y:S01]  /*0300*/  FADD R17, R17, R23.reuse ;  /* 0x0000001711117221 */ /* 0x100fe20000000000 */
[--C-:B------:R-:W-:Y:S01]  /*0310*/  FADD R16, R16, R23.reuse ;  /* 0x0000001710107221 */ /* 0x100fe20000000000 */
[--C-:B------:R-:W-:Y:S01]  /*0320*/  FADD R3, R10, R23.reuse ;  /* 0x000000170a037221 */ /* 0x100fe20000000000 */
[--C-:B------:R-:W-:Y:S01]  /*0330*/  FADD R12, R9, R23.reuse ;  /* 0x00000017090c7221 */ /* 0x100fe20000000000 */
[--C-:B------:R-:W-:Y:S01]  /*0340*/  FADD R13, R8, R23.reuse ;  /* 0x00000017080d7221 */ /* 0x100fe20000000000 */
[----:B------:R-:W-:Y:S01]  /*0350*/  FADD R14, R11, R23 ;  /* 0x000000170b0e7221 */ /* 0x000fe20000000000 */
[--C-:B------:R-:W-:Y:S01]  /*0360*/  FADD R26, R15, R22.reuse ;  /* 0x000000160f1a7221 */ /* 0x100fe20000000000 */
[--C-:B-----5:R-:W-:Y:S01]  /*0370*/  FADD R8, R4, R22.reuse ;  /* 0x0000001604087221 */ /* 0x120fe20000000000 */
[--C-:B------:R-:W-:Y:S01]  /*0380*/  FADD R9, R5, R22.reuse ;  /* 0x0000001605097221 */ /* 0x100fe20000000000 */
[--C-:B------:R-:W-:Y:S01]  /*0390*/  FADD R10, R6, R22.reuse ;  /* 0x00000016060a7221 */ /* 0x100fe20000000000 */
[----:B------:R-:W-:Y:S01]  /*03a0*/  FADD R11, R7, R22 ;  /* 0x00000016070b7221 */ /* 0x000fe20000000000 */
[----:B------:R-:W-:Y:S01]  /*03b0*/  @!P5 FMUL R18, R18, 0.0099999997764825820923 ;  /* 0x3c23d70a1212d820 */ /* 0x000fe20000400000 */
[----:B------:R-:W-:Y:S01]  /*03c0*/  @!P4 FMUL R17, R17, 0.0099999997764825820923 ;  /* 0x3c23d70a1111c820 */ /* 0x000fe20000400000 */
[----:B------:R-:W-:Y:S01]  /*03d0*/  @!P3 FMUL R16, R16, 0.0099999997764825820923 ;  /* 0x3c23d70a1010b820 */ /* 0x000fe20000400000 */
[----:B------:R-:W-:Y:S01]  /*03e0*/  @!P2 FMUL R3, R3, 0.0099999997764825820923 ;  /* 0x3c23d70a0303a820 */ /* 0x000fe20000400000 */
[----:B------:R-:W-:Y:S01]  /*03f0*/  @!P1 FMUL R12, R12, 0.0099999997764825820923 ;  /* 0x3c23d70a0c0c9820 */ /* 0x000fe20000400000 */
[----:B------:R-:W-:Y:S01]  /*0400*/  @!P0 FMUL R13, R13, 0.0099999997764825820923 ;  /* 0x3c23d70a0d0d8820 */ /* 0x000fe20000400000 */
[----:B------:R-:W-:Y:S01]  /*0410*/  @!P6 FMUL R14, R14, 0.0099999997764825820923 ;  /* 0x3c23d70a0e0ee820 */ /* 0x000fe20000400000 */
[----:B------:R-:W-:Y:S01]  /*0420*/  FADD R4, R29, R16 ;  /* 0x000000101d047221 */ /* 0x000fe20000000000 */
[----:B------:R-:W-:Y:S01]  /*0430*/  FADD R5, R28, R17 ;  /* 0x000000111c057221 */ /* 0x000fe20000000000 */
[----:B------:R-:W-:Y:S01]  /*0440*/  FADD R6, R27, R18 ;  /* 0x000000121b067221 */ /* 0x000fe20000000000 */
[----:B------:R-:W-:Y:S01]  /*0450*/  FADD R7, R26, R19 ;  /* 0x000000131a077221 */ /* 0x000fe20000000000 */
[----:B------:R-:W-:Y:S01]  /*0460*/  FADD R8, R8, R13 ;  /* 0x0000000d08087221 */ /* 0x000fe20000000000 */
[----:B------:R-:W-:Y:S01]  /*0470*/  FADD R9, R9, R12 ;  /* 0x0000000c09097221 */ /* 0x000fe20000000000 */
[----:B------:R-:W-:Y:S01]  /*0480*/  FADD R10, R10, R3 ;  /* 0x000000030a0a7221 */ /* 0x000fe20000000000 */
[----:B------:R-:W-:Y:S01]  /*0490*/  FADD R11, R11, R14 ;  /* 0x0000000e0b0b7221 */ /* 0x000fe20000000000 */
[----:B------:R-:W-:Y:S04]  /*04a0*/  STS.128 [R21], R4 ;  /* 0x0000000415007388 */ /* 0x000fe80000000c00 */
[----:B------:R-:W-:Y:S01]  /*04b0*/  STS.128 [R21+0x10], R8 ;  /* 0x0000100815007388 */ /* 0x000fe20000000c00 */
[----:B------:R-:W-:-:S05]  /*04c0*/  IMAD.SHL.U32 R15, R20, 0x4, RZ ;  /* 0x00000004140f7824 */ /* 0x000fca00078e00ff */
[----:B------:R-:W-:-:S04]  /*04d0*/  LOP3.LUT R15, R15, 0x1fc, RZ, 0xc0, !PT ;  /* 0x000001fc0f0f7812 */ /* 0x000fc800078ec0ff */
[----:B------:R-:W-:Y:S01]  /*04e0*/  LEA R20, R15, UR4, 0x2 ;  /* 0x000000040f147c11 */ /* 0x000fe2000f8e10ff */
[----:B------:R-:W-:Y:S01]  /*04f0*/  BAR.SYNC.DEFER_BLOCKING 0x0 ;  /* 0x0000000000007b1d */ /* 0x000fe20000010000 */
[----:B------:R-:W-:Y:S02]  /*0500*/  FSETP.GT.AND P2, PT, R17, RZ, PT ;  /* 0x000000ff1100720b */ /* 0x000fe40003f44000 */
[----:B------:R-:W-:Y:S02]  /*0510*/  FSETP.GT.AND P3, PT, R16, RZ, PT ;  /* 0x000000ff1000720b */ /* 0x000fe40003f64000 */
[----:B------:R-:W-:Y:S01]  /*0520*/  FSETP.GT.AND P0, PT, R19, RZ, PT ;  /* 0x000000ff1300720b */ /* 0x000fe20003f04000 */
[----:B------:R-:W-:Y:S01]  /*0530*/  ULDC.64 UR4, c[0x0][0x210] ;  /* 0x0000840000047ab9 */ /* 0x000fe20000000a00 */
[----:B------:R-:W0:Y:S04]  /*0540*/  LDS.128 R4, [R20] ;  /* 0x0000000014047984 */ /* 0x000e280000000c00 */
[----:B------:R1:W2:Y:S01]  /*0550*/  LDS.128 R8, [R20+0x800] ;  /* 0x0008000014087984 */ /* 0x0002a20000000c00 */
[----:B------:R-:W-:-:S02]  /*0560*/  FSETP.GT.AND P1, PT, R18, RZ, PT ;  /* 0x000000ff1200720b */ /* 0x000fc40003f24000 */
[----:B------:R-:W-:Y:S02]  /*0570*/  SEL R17, RZ, 0x1, !P2 ;  /* 0x00000001ff117807 */ /* 0x000fe40005000000 */
[----:B------:R-:W-:Y:S02]  /*0580*/  FSETP.GT.AND P4, PT, R12, RZ, PT ;  /* 0x000000ff0c00720b */ /* 0x000fe40003f84000 */
[----:B------:R-:W-:Y:S02]  /*0590*/  FSETP.GT.AND P2, PT, R13, RZ, PT ;  /* 0x000000ff0d00720b */ /* 0x000fe40003f44000 */
[----:B------:R-:W-:Y:S02]  /*05a0*/  SEL R12, RZ, 0x1, !P3 ;  /* 0x00000001ff0c7807 */ /* 0x000fe40005800000 */
[----:B------:R-:W-:Y:S02]  /*05b0*/  SEL R13, RZ, 0x1, !P1 ;  /* 0x00000001ff0d7807 */ /* 0x000fe40004800000 */
[----:B------:R-:W-:-:S02]  /*05c0*/  SEL R16, RZ, 0x1, !P0 ;  /* 0x00000001ff107807 */ /* 0x000fc40004000000 */
[----:B------:R-:W-:Y:S02]  /*05d0*/  FSETP.GT.AND P0, PT, R14, RZ, PT ;  /* 0x000000ff0e00720b */ /* 0x000fe40003f04000 */
[----:B------:R-:W-:Y:S02]  /*05e0*/  FSETP.GT.AND P1, PT, R3, RZ, PT ;  /* 0x000000ff0300720b */ /* 0x000fe40003f24000 */
[----:B------:R-:W-:Y:S02]  /*05f0*/  PRMT R12, R12, 0x3340, R17 ;  /* 0x000033400c0c7816 */ /* 0x000fe40000000011 */
[----:B------:R-:W-:Y:S02]  /*0600*/  LOP3.LUT R15, R0, R15, RZ, 0xfc, !PT ;  /* 0x0000000f000f7212 */ /* 0x000fe400078efcff */
[----:B------:R-:W-:Y:S02]  /*0610*/  SEL R17, RZ, 0x1, !P2 ;  /* 0x00000001ff117807 */ /* 0x000fe40005000000 */
[----:B------:R-:W-:-:S02]  /*0620*/  SEL R18, RZ, 0x1, !P4 ;  /* 0x00000001ff127807 */ /* 0x000fc40006000000 */
[----:B------:R-:W-:Y:S02]  /*0630*/  SEL R3, RZ, 0x1, !P1 ;  /* 0x00000001ff037807 */ /* 0x000fe40004800000 */
[----:B-1----:R-:W-:Y:S02]  /*0640*/  SEL R20, RZ, 0x1, !P0 ;  /* 0x00000001ff147807 */ /* 0x002fe40004000000 */
[----:B------:R-:W-:Y:S02]  /*0650*/  PRMT R13, R13, 0x3340, R16 ;  /* 0x000033400d0d7816 */ /* 0x000fe40000000010 */
[----:B------:R-:W-:Y:S02]  /*0660*/  SHF.R.S32.HI R0, RZ, 0x1f, R0 ;  /* 0x0000001fff007819 */ /* 0x000fe40000011400 */
[----:B------:R-:W-:Y:S02]  /*0670*/  LEA R14, P0, R15, UR4, 0x2 ;  /* 0x000000040f0e7c11 */ /* 0x000fe4000f8010ff */
[----:B------:R-:W-:-:S02]  /*0680*/  PRMT R18, R17, 0x3340, R18 ;  /* 0x0000334011127816 */ /* 0x000fc40000000012 */
[----:B------:R-:W-:Y:S02]  /*0690*/  IADD3 R16, P1, R2, UR8, RZ ;  /* 0x0000000802107c10 */ /* 0x000fe4000ff3e0ff */
[----:B------:R-:W-:Y:S01]  /*06a0*/  PRMT R3, R3, 0x3340, R20 ;  /* 0x0000334003037816 */ /* 0x000fe20000000014 */
[C---:B------:R-:W-:Y:S01]  /*06b0*/  IMAD.WIDE R24, R15.reuse, 0x4, R24 ;  /* 0x000000040f187825 */ /* 0x040fe200078e0218 */
[----:B------:R-:W-:Y:S02]  /*06c0*/  LEA.HI.X R15, R15, UR5, R0, 0x2, P0 ;  /* 0x000000050f0f7c11 */ /* 0x000fe400080f1400 */
[----:B------:R-:W-:Y:S02]  /*06d0*/  PRMT R12, R12, 0x5410, R13 ;  /* 0x000054100c0c7816 */ /* 0x000fe4000000000d */
[----:B------:R-:W-:Y:S02]  /*06e0*/  LEA.HI.X.SX32 R17, R2, UR9, 0x1, P1 ;  /* 0x0000000902117c11 */ /* 0x000fe400088f0eff */
[----:B------:R-:W-:Y:S01]  /*06f0*/  PRMT R13, R18, 0x5410, R3 ;  /* 0x00005410120d7816 */ /* 0x000fe20000000003 */
[----:B0-----:R-:W-:Y:S04]  /*0700*/  STG.E.128 desc[UR6][R24.64], R4 ;  /* 0x0000000418007986 */ /* 0x001fe8000c101d06 */
[----:B--2---:R-:W-:Y:S04]  /*0710*/  STG.E.128 desc[UR6][R14.64+0x800], R8 ;  /* 0x000800080e007986 */ /* 0x004fe8000c101d06 */
[----:B------:R-:W-:Y:S01]  /*0720*/  STG.E.64 desc[UR6][R16.64], R12 ;  /* 0x0000000c10007986 */ /* 0x000fe2000c101b06 */
[----:B------:R-:W-:Y:S05]  /*0730*/  EXIT ;  /* 0x000000000000794d */ /* 0x000fea0003800000 */
.L_x_0:
[----:B------:R-:W-:-:S00]  /*0740*/  BRA `(.L_x_0) ;  /* 0xfffffffc00fc7947 */ /* 0x000fc0000383ffff */
[----:B------:R-:W-:-:S00]  /*0750*/  NOP ;  /* 0x0000000000007918 */ /* 0x000fc00000000000 */
        /* <DEDUP_REMOVED lines=10> */
.L_x_1:


//--------------------- .nv.shared.triton_poi_fused_add_convolution_leaky_relu_leaky_relu_backward_19 --------------------------
	.section	.nv.shared.triton_poi_fused_add_convolution_leaky_relu_leaky_relu_backward_19,"aw",@nobits
	.sectionflags	@""
	.align	16
	.zero		1024


//--------------------- .nv.constant0.triton_poi_fused_add_convolution_leaky_relu_leaky_relu_backward_19 --------------------------
	.section	.nv.constant0.triton_poi_fused_add_convolution_leaky_relu_leaky_relu_backward_19,"a",@progbits
	.sectionflags	@""
	.align	4
.nv.constant0.triton_poi_fused_add_convolution_leaky_relu_leaky_relu_backward_19:
	.zero		572
